//
// Generated by NVIDIA NVVM Compiler
//
// Compiler Build ID: CL-36424714
// Cuda compilation tools, release 13.0, V13.0.88
// Based on NVVM 20.0.0
//

.version 9.0
.target sm_100
.address_size 64

	// .globl	_Z11test_kernelPhjj

.visible .entry _Z11test_kernelPhjj(
	.param .u64 .ptr .align 1 _Z11test_kernelPhjj_param_0,
	.param .u32 _Z11test_kernelPhjj_param_1,
	.param .u32 _Z11test_kernelPhjj_param_2
)
{
	.reg .pred 	%p<4>;
	.reg .b16 	%rs<5>;
	.reg .b32 	%r<18>;
	.reg .b64 	%rd<11>;

	ld.param.u64 	%rd1, [_Z11test_kernelPhjj_param_0];
	ld.param.u32 	%r2, [_Z11test_kernelPhjj_param_1];
	ld.param.u32 	%r4, [_Z11test_kernelPhjj_param_2];
	mov.u32 	%r5, %ctaid.x;
	mov.u32 	%r6, %ntid.x;
	mov.u32 	%r7, %tid.x;
	mad.lo.s32 	%r8, %r5, %r6, %r7;
	mov.u32 	%r9, %ctaid.y;
	mov.u32 	%r10, %ntid.y;
	mov.u32 	%r11, %tid.y;
	mad.lo.s32 	%r12, %r9, %r10, %r11;
	mad.lo.s32 	%r1, %r2, %r12, %r8;
	setp.ge.u32 	%p1, %r8, %r2;
	setp.ge.u32 	%p2, %r12, %r4;
	or.pred  	%p3, %p1, %p2;
	@%p3 bra 	$L__BB0_2;
	cvta.to.global.u64 	%rd2, %rd1;
	cvt.s64.s32 	%rd3, %r1;
	add.s64 	%rd4, %rd2, %rd3;
	mov.b16 	%rs1, 1;
	st.global.u8 	[%rd4], %rs1;
	mul.lo.s32 	%r14, %r4, %r2;
	add.s32 	%r15, %r1, %r14;
	cvt.u64.u32 	%rd5, %r15;
	add.s64 	%rd6, %rd2, %rd5;
	mov.b16 	%rs2, 2;
	st.global.u8 	[%rd6], %rs2;
	add.s32 	%r16, %r15, %r14;
	cvt.u64.u32 	%rd7, %r16;
	add.s64 	%rd8, %rd2, %rd7;
	mov.b16 	%rs3, 3;
	st.global.u8 	[%rd8], %rs3;
	add.s32 	%r17, %r16, %r14;
	cvt.u64.u32 	%rd9, %r17;
	add.s64 	%rd10, %rd2, %rd9;
	mov.b16 	%rs4, 4;
	st.global.u8 	[%rd10], %rs4;
$L__BB0_2:
	ret;

}


// ===== COMPILED SASS (sm_100) =====

	.target	sm_100

	.elftype	@"ET_EXEC"


//--------------------- .note.nv.tkinfo           --------------------------
	.section	.note.nv.tkinfo,"",@"SHT_NOTE"
	.sectionflags	@"SHF_NOTE_NV_TKINFO"
	.tkinfo
        /*0018*/ 	.word	0x00000002
        /*0030*/ 	.string	""
        /*0030*/ 	.string	"ptxas"
        /*0030*/ 	.string	"Cuda compilation tools, release 13.0, V13.0.88"
        /*0030*/ 	.string	"Build cuda_13.0.r13.0/compiler.36424714_0"
        /*0030*/ 	.string	"-arch sm_100 -m 64 "



//--------------------- .note.nv.cuinfo           --------------------------
	.section	.note.nv.cuinfo,"",@"SHT_NOTE"
	.sectionflags	@"SHF_NOTE_NV_CUINFO"
        /*0018*/ 	.short	0x0002
        /*001a*/ 	.short	0x0064
        /*001c*/ 	.short	0x0082
	.zero		2


//--------------------- .nv.info                  --------------------------
	.section	.nv.info,"",@"SHT_CUDA_INFO"
	.align	4


	//----- nvinfo : EIATTR_REGCOUNT
	.align		4
        /*0000*/ 	.byte	0x04, 0x2f
        /*0002*/ 	.short	(.L_1 - .L_0)
	.align		4
.L_0:
        /*0004*/ 	.word	index@(_Z11test_kernelPhjj)
        /*0008*/ 	.word	0x0000000f


	//----- nvinfo : EIATTR_FRAME_SIZE
	.align		4
.L_1:
        /*000c*/ 	.byte	0x04, 0x11
        /*000e*/ 	.short	(.L_3 - .L_2)
	.align		4
.L_2:
        /*0010*/ 	.word	index@(_Z11test_kernelPhjj)
        /*0014*/ 	.word	0x00000000


	//----- nvinfo : EIATTR_MIN_STACK_SIZE
	.align		4
.L_3:
        /*0018*/ 	.byte	0x04, 0x12
        /*001a*/ 	.short	(.L_5 - .L_4)
	.align		4
.L_4:
        /*001c*/ 	.word	index@(_Z11test_kernelPhjj)
        /*0020*/ 	.word	0x00000000
.L_5:


//--------------------- .nv.compat                --------------------------
	.section	.nv.compat,"",@"SHT_CUDA_COMPAT_INFO"
	.align	4
        /*0000*/ 	.byte	0x02, 0x09, 0x00, 0x00, 0x02, 0x02, 0x01, 0x00, 0x02, 0x05, 0x05, 0x00, 0x03, 0x07, 0x01, 0x01
        /*0010*/ 	.byte	0x02, 0x03, 0x00, 0x00, 0x02, 0x06, 0x01, 0x00, 0x04, 0x0b, 0x08, 0x00, 0x09, 0x00, 0x00, 0x00
        /*0020*/ 	.byte	0x00, 0x00, 0x00, 0x00


//--------------------- .nv.info._Z11test_kernelPhjj --------------------------
	.section	.nv.info._Z11test_kernelPhjj,"",@"SHT_CUDA_INFO"
	.sectionflags	@""
	.align	4


	//----- nvinfo : EIATTR_CUDA_API_VERSION
	.align		4
        /*0000*/ 	.byte	0x04, 0x37
        /*0002*/ 	.short	(.L_7 - .L_6)
.L_6:
        /*0004*/ 	.word	0x00000082


	//----- nvinfo : EIATTR_KPARAM_INFO
	.align		4
.L_7:
        /*0008*/ 	.byte	0x04, 0x17
        /*000a*/ 	.short	(.L_9 - .L_8)
.L_8:
        /*000c*/ 	.word	0x00000000
        /*0010*/ 	.short	0x0002
        /*0012*/ 	.short	0x000c
        /*0014*/ 	.byte	0x00, 0xf0, 0x11, 0x00


	//----- nvinfo : EIATTR_KPARAM_INFO
	.align		4
.L_9:
        /*0018*/ 	.byte	0x04, 0x17
        /*001a*/ 	.short	(.L_11 - .L_10)
.L_10:
        /*001c*/ 	.word	0x00000000
        /*0020*/ 	.short	0x0001
        /*0022*/ 	.short	0x0008
        /*0024*/ 	.byte	0x00, 0xf0, 0x11, 0x00


	//----- nvinfo : EIATTR_KPARAM_INFO
	.align		4
.L_11:
        /*0028*/ 	.byte	0x04, 0x17
        /*002a*/ 	.short	(.L_13 - .L_12)
.L_12:
        /*002c*/ 	.word	0x00000000
        /*0030*/ 	.short	0x0000
        /*0032*/ 	.short	0x0000
        /*0034*/ 	.byte	0x00, 0xf5, 0x21, 0x00


	//----- nvinfo : EIATTR_SPARSE_MMA_MASK
	.align		4
.L_13:
        /*0038*/ 	.byte	0x03, 0x50
        /*003a*/ 	.short	0x0000


	//----- nvinfo : EIATTR_MAXREG_COUNT
	.align		4
        /*003c*/ 	.byte	0x03, 0x1b
        /*003e*/ 	.short	0x00ff


	//----- nvinfo : EIATTR_MERCURY_ISA_VERSION
	.align		4
        /*0040*/ 	.byte	0x03, 0x5f
        /*0042*/ 	.short	0x0101


	//----- nvinfo : EIATTR_VRC_CTA_INIT_COUNT
	.align		4
        /*0044*/ 	.byte	0x02, 0x4a
	.zero		1
	.zero		1


	//----- nvinfo : EIATTR_EXIT_INSTR_OFFSETS
	.align		4
        /*0048*/ 	.byte	0x04, 0x1c
        /*004a*/ 	.short	(.L_15 - .L_14)


	//   ....[0]....
.L_14:
        /*004c*/ 	.word	0x000000c0


	//   ....[1]....
        /*0050*/ 	.word	0x00000260


	//----- nvinfo : EIATTR_CBANK_PARAM_SIZE
	.align		4
.L_15:
        /*0054*/ 	.byte	0x03, 0x19
        /*0056*/ 	.short	0x0010


	//----- nvinfo : EIATTR_PARAM_CBANK
	.align		4
        /*0058*/ 	.byte	0x04, 0x0a
        /*005a*/ 	.short	(.L_17 - .L_16)
	.align		4
.L_16:
        /*005c*/ 	.word	index@(.nv.constant0._Z11test_kernelPhjj)
        /*0060*/ 	.short	0x0380
        /*0062*/ 	.short	0x0010


	//----- nvinfo : EIATTR_SW_WAR
	.align		4
.L_17:
        /*0064*/ 	.byte	0x04, 0x36
        /*0066*/ 	.short	(.L_19 - .L_18)
.L_18:
        /*0068*/ 	.word	0x00000008
.L_19:


//--------------------- .nv.callgraph             --------------------------
	.section	.nv.callgraph,"",@"SHT_CUDA_CALLGRAPH"
	.align	4
	.sectionentsize	8
	.align		4
        /*0000*/ 	.word	0x00000000
	.align		4
        /*0004*/ 	.word	0xffffffff
	.align		4
        /*0008*/ 	.word	0x00000000
	.align		4
        /*000c*/ 	.word	0xfffffffe
	.align		4
        /*0010*/ 	.word	0x00000000
	.align		4
        /*0014*/ 	.word	0xfffffffd
	.align		4
        /*0018*/ 	.word	0x00000000
	.align		4
        /*001c*/ 	.word	0xfffffffc


//--------------------- .text._Z11test_kernelPhjj --------------------------
	.section	.text._Z11test_kernelPhjj,"ax",@progbits
	.align	128
        .global         _Z11test_kernelPhjj
        .type           _Z11test_kernelPhjj,@function
        .size           _Z11test_kernelPhjj,(.L_x_1 - _Z11test_kernelPhjj)
        .other          _Z11test_kernelPhjj,@"STO_CUDA_ENTRY STV_DEFAULT"
_Z11test_kernelPhjj:
.text._Z11test_kernelPhjj:
[----:B------:R-:W-:Y:S01]  /*0000*/  LDC R1, c[0x0][0x37c] ;  /* 0x0000df00ff017b82 */ /* 0x000fe20000000800 */
[----:B------:R-:W0:Y:S07]  /*0010*/  S2R R5, SR_TID.Y ;  /* 0x0000000000057919 */ /* 0x000e2e0000002200 */
[----:B------:R-:W1:Y:S01]  /*0020*/  LDC R3, c[0x0][0x360] ;  /* 0x0000d800ff037b82 */ /* 0x000e620000000800 */
[----:B------:R-:W1:Y:S07]  /*0030*/  S2R R2, SR_TID.X ;  /* 0x0000000000027919 */ /* 0x000e6e0000002100 */
[----:B------:R-:W0:Y:S08]  /*0040*/  S2UR UR5, SR_CTAID.Y ;  /* 0x00000000000579c3 */ /* 0x000e300000002600 */
[----:B------:R-:W0:Y:S08]  /*0050*/  LDC R0, c[0x0][0x364] ;  /* 0x0000d900ff007b82 */ /* 0x000e300000000800 */
[----:B------:R-:W1:Y:S08]  /*0060*/  S2UR UR4, SR_CTAID.X ;  /* 0x00000000000479c3 */ /* 0x000e700000002500 */
[----:B------:R-:W2:Y:S01]  /*0070*/  LDC.64 R8, c[0x0][0x388] ;  /* 0x0000e200ff087b82 */ /* 0x000ea20000000a00 */
[----:B0-----:R-:W-:-:S02]  /*0080*/  IMAD R0, R0, UR5, R5 ;  /* 0x0000000500007c24 */ /* 0x001fc4000f8e0205 */
[----:B-1----:R-:W-:-:S03]  /*0090*/  IMAD R3, R3, UR4, R2 ;  /* 0x0000000403037c24 */ /* 0x002fc6000f8e0202 */
[----:B--2---:R-:W-:-:S04]  /*00a0*/  ISETP.GE.U32.AND P0, PT, R0, R9, PT ;  /* 0x000000090000720c */ /* 0x004fc80003f06070 */
[----:B------:R-:W-:-:S13]  /*00b0*/  ISETP.GE.U32.OR P0, PT, R3, R8, P0 ;  /* 0x000000080300720c */ /* 0x000fda0000706470 */
[----:B------:R-:W-:Y:S05]  /*00c0*/  @P0 EXIT ;  /* 0x000000000000094d */ /* 0x000fea0003800000 */
[----:B------:R-:W0:Y:S01]  /*00d0*/  LDCU.64 UR6, c[0x0][0x380] ;  /* 0x00007000ff0677ac */ /* 0x000e220008000a00 */
[----:B------:R-:W-:Y:S02]  /*00e0*/  IMAD R0, R0, R8, R3 ;  /* 0x0000000800007224 */ /* 0x000fe400078e0203 */
[----:B------:R-:W-:Y:S02]  /*00f0*/  HFMA2 R11, -RZ, RZ, 0, 1.78813934326171875e-07 ;  /* 0x00000003ff0b7431 */ /* 0x000fe400000001ff */
[----:B------:R-:W-:Y:S01]  /*0100*/  IMAD.MOV.U32 R5, RZ, RZ, 0x1 ;  /* 0x00000001ff057424 */ /* 0x000fe200078e00ff */
[----:B------:R-:W1:Y:S01]  /*0110*/  LDCU.64 UR4, c[0x0][0x358] ;  /* 0x00006b00ff0477ac */ /* 0x000e620008000a00 */
[CC--:B------:R-:W-:Y:S02]  /*0120*/  IMAD R4, R8.reuse, R9.reuse, R0 ;  /* 0x0000000908047224 */ /* 0x0c0fe400078e0200 */
[----:B------:R-:W-:Y:S02]  /*0130*/  IMAD.MOV.U32 R12, RZ, RZ, 0x4 ;  /* 0x00000004ff0c7424 */ /* 0x000fe400078e00ff */
[----:B------:R-:W-:-:S02]  /*0140*/  IMAD R6, R8, R9, R4 ;  /* 0x0000000908067224 */ /* 0x000fc400078e0204 */
[----:B------:R-:W-:Y:S02]  /*0150*/  IMAD.MOV.U32 R10, RZ, RZ, 0x2 ;  /* 0x00000002ff0a7424 */ /* 0x000fe400078e00ff */
[----:B------:R-:W-:Y:S01]  /*0160*/  IMAD R8, R8, R9, R6 ;  /* 0x0000000908087224 */ /* 0x000fe200078e0206 */
[----:B0-----:R-:W-:Y:S02]  /*0170*/  IADD3 R2, P0, PT, R0, UR6, RZ ;  /* 0x0000000600027c10 */ /* 0x001fe4000ff1e0ff */
[----:B------:R-:W-:Y:S02]  /*0180*/  IADD3 R6, P1, PT, R6, UR6, RZ ;  /* 0x0000000606067c10 */ /* 0x000fe4000ff3e0ff */
[----:B------:R-:W-:Y:S02]  /*0190*/  LEA.HI.X.SX32 R3, R0, UR7, 0x1, P0 ;  /* 0x0000000700037c11 */ /* 0x000fe400080f0eff */
[----:B------:R-:W-:Y:S01]  /*01a0*/  PRMT R0, R5, 0x7610, R0 ;  /* 0x0000761005007816 */ /* 0x000fe20000000000 */
[----:B------:R-:W-:Y:S01]  /*01b0*/  IMAD.X R7, RZ, RZ, UR7, P1 ;  /* 0x00000007ff077e24 */ /* 0x000fe200088e06ff */
[----:B------:R-:W-:-:S02]  /*01c0*/  IADD3 R4, P0, PT, R4, UR6, RZ ;  /* 0x0000000604047c10 */ /* 0x000fc4000ff1e0ff */
[----:B------:R-:W-:Y:S01]  /*01d0*/  IADD3 R8, P2, PT, R8, UR6, RZ ;  /* 0x0000000608087c10 */ /* 0x000fe2000ff5e0ff */
[----:B-1----:R0:W-:Y:S01]  /*01e0*/  STG.E.U8 desc[UR4][R2.64], R0 ;  /* 0x0000000002007986 */ /* 0x0021e2000c101104 */
[----:B------:R-:W-:Y:S02]  /*01f0*/  IADD3.X R5, PT, PT, RZ, UR7, RZ, P0, !PT ;  /* 0x00000007ff057c10 */ /* 0x000fe400087fe4ff */
[----:B------:R-:W-:-:S03]  /*0200*/  IADD3.X R9, PT, PT, RZ, UR7, RZ, P2, !PT ;  /* 0x00000007ff097c10 */ /* 0x000fc600097fe4ff */
[----:B------:R-:W-:Y:S01]  /*0210*/  STG.E.U8 desc[UR4][R4.64], R10 ;  /* 0x0000000a04007986 */ /* 0x000fe2000c101104 */
[----:B0-----:R-:W-:Y:S02]  /*0220*/  PRMT R3, R11, 0x7610, R3 ;  /* 0x000076100b037816 */ /* 0x001fe40000000003 */
[----:B------:R-:W-:-:S03]  /*0230*/  PRMT R11, R12, 0x7610, R11 ;  /* 0x000076100c0b7816 */ /* 0x000fc6000000000b */
[----:B------:R-:W-:Y:S04]  /*0240*/  STG.E.U8 desc[UR4][R6.64], R3 ;  /* 0x0000000306007986 */ /* 0x000fe8000c101104 */
[----:B------:R-:W-:Y:S01]  /*0250*/  STG.E.U8 desc[UR4][R8.64], R11 ;  /* 0x0000000b08007986 */ /* 0x000fe2000c101104 */
[----:B------:R-:W-:Y:S05]  /*0260*/  EXIT ;  /* 0x000000000000794d */ /* 0x000fea0003800000 */
.L_x_0:
[----:B------:R-:W-:-:S00]  /*0270*/  BRA `(.L_x_0) ;  /* 0xfffffffc00fc7947 */ /* 0x000fc0000383ffff */
[----:B------:R-:W-:-:S00]  /*0280*/  NOP ;  /* 0x0000000000007918 */ /* 0x000fc00000000000 */
[----:B------:R-:W-:-:S00]  /*0290*/  NOP ;  /* 0x0000000000007918 */ /* 0x000fc00000000000 */
[----:B------:R-:W-:-:S00]  /*02a0*/  NOP ;  /* 0x0000000000007918 */ /* 0x000fc00000000000 */
[----:B------:R-:W-:-:S00]  /*02b0*/  NOP ;  /* 0x0000000000007918 */ /* 0x000fc00000000000 */
[----:B------:R-:W-:-:S00]  /*02c0*/  NOP ;  /* 0x0000000000007918 */ /* 0x000fc00000000000 */
[----:B------:R-:W-:-:S00]  /*02d0*/  NOP ;  /* 0x0000000000007918 */ /* 0x000fc00000000000 */
[----:B------:R-:W-:-:S00]  /*02e0*/  NOP ;  /* 0x0000000000007918 */ /* 0x000fc00000000000 */
[----:B------:R-:W-:-:S00]  /*02f0*/  NOP ;  /* 0x0000000000007918 */ /* 0x000fc00000000000 */
.L_x_1:


//--------------------- .nv.shared.reserved.0     --------------------------
	.section	.nv.shared.reserved.0,"aw",@nobits
	.weak		__nv_reservedSMEM_offset_0_alias
	.size		__nv_reservedSMEM_offset_0_alias, 0, 64
	.other		__nv_reservedSMEM_offset_0_alias,@"STO_CUDA_RESERVED_SHARED STV_DEFAULT"
__nv_reservedSMEM_offset_0_alias:
	.zero		0
	.zero		64


//--------------------- .nv.constant0._Z11test_kernelPhjj --------------------------
	.section	.nv.constant0._Z11test_kernelPhjj,"a",@progbits
	.sectionflags	@""
	.align	4
.nv.constant0._Z11test_kernelPhjj:
	.zero		912


//--------------------- SYMBOLS --------------------------

	.type		.nv.reservedSmem.offset0,@object
	.size		.nv.reservedSmem.offset0,0x4
